//
// Generated by NVIDIA NVVM Compiler
//
// Compiler Build ID: CL-36424714
// Cuda compilation tools, release 13.0, V13.0.88
// Based on NVVM 20.0.0
//

.version 9.0
.target sm_100
.address_size 64

	// .globl	_Z12Convolution1PiS_S_iii

.visible .entry _Z12Convolution1PiS_S_iii(
	.param .u64 .ptr .align 1 _Z12Convolution1PiS_S_iii_param_0,
	.param .u64 .ptr .align 1 _Z12Convolution1PiS_S_iii_param_1,
	.param .u64 .ptr .align 1 _Z12Convolution1PiS_S_iii_param_2,
	.param .u32 _Z12Convolution1PiS_S_iii_param_3,
	.param .u32 _Z12Convolution1PiS_S_iii_param_4,
	.param .u32 _Z12Convolution1PiS_S_iii_param_5
)
{
	.reg .pred 	%p<12>;
	.reg .b32 	%r<111>;
	.reg .b64 	%rd<40>;

	ld.param.u64 	%rd9, [_Z12Convolution1PiS_S_iii_param_0];
	ld.param.u64 	%rd10, [_Z12Convolution1PiS_S_iii_param_1];
	ld.param.u64 	%rd8, [_Z12Convolution1PiS_S_iii_param_2];
	ld.param.u32 	%r38, [_Z12Convolution1PiS_S_iii_param_3];
	ld.param.u32 	%r39, [_Z12Convolution1PiS_S_iii_param_4];
	ld.param.u32 	%r40, [_Z12Convolution1PiS_S_iii_param_5];
	cvta.to.global.u64 	%rd1, %rd9;
	cvta.to.global.u64 	%rd2, %rd10;
	mov.u32 	%r1, %ctaid.x;
	mov.u32 	%r2, %ctaid.y;
	min.s32 	%r41, %r1, %r2;
	setp.ge.s32 	%p1, %r41, %r40;
	setp.lt.s32 	%p2, %r39, 1;
	or.pred  	%p3, %p1, %p2;
	@%p3 bra 	$L__BB0_14;
	cvta.to.global.u64 	%rd11, %rd8;
	shl.b32 	%r3, %r1, 1;
	shl.b32 	%r4, %r2, 1;
	mad.lo.s32 	%r43, %r40, %r1, %r2;
	mul.wide.u32 	%rd12, %r43, 4;
	add.s64 	%rd3, %rd11, %rd12;
	ld.global.u32 	%r110, [%rd3];
	and.b32  	%r6, %r39, 7;
	add.s32 	%r7, %r6, -1;
	and.b32  	%r8, %r39, 3;
	and.b32  	%r9, %r39, 2147483640;
	and.b32  	%r10, %r39, 1;
	neg.s32 	%r11, %r9;
	add.s64 	%rd4, %rd1, 16;
	mov.b32 	%r97, 0;
$L__BB0_2:
	setp.lt.u32 	%p4, %r39, 8;
	mul.lo.s32 	%r14, %r97, %r39;
	add.s32 	%r46, %r3, %r97;
	mad.lo.s32 	%r15, %r46, %r38, %r4;
	mov.b32 	%r106, 0;
	@%p4 bra 	$L__BB0_5;
	mul.wide.u32 	%rd13, %r14, 4;
	add.s64 	%rd14, %rd2, %rd13;
	add.s64 	%rd39, %rd14, 16;
	mov.u32 	%r98, %r15;
	mov.u32 	%r99, %r11;
$L__BB0_4:
	.pragma "nounroll";
	mul.wide.s32 	%rd15, %r98, 4;
	add.s64 	%rd16, %rd4, %rd15;
	ld.global.u32 	%r47, [%rd39+-16];
	ld.global.u32 	%r48, [%rd16+-16];
	mad.lo.s32 	%r49, %r48, %r47, %r110;
	st.global.u32 	[%rd3], %r49;
	ld.global.u32 	%r50, [%rd39+-12];
	ld.global.u32 	%r51, [%rd16+-12];
	mad.lo.s32 	%r52, %r51, %r50, %r49;
	st.global.u32 	[%rd3], %r52;
	ld.global.u32 	%r53, [%rd39+-8];
	ld.global.u32 	%r54, [%rd16+-8];
	mad.lo.s32 	%r55, %r54, %r53, %r52;
	st.global.u32 	[%rd3], %r55;
	ld.global.u32 	%r56, [%rd39+-4];
	ld.global.u32 	%r57, [%rd16+-4];
	mad.lo.s32 	%r58, %r57, %r56, %r55;
	st.global.u32 	[%rd3], %r58;
	ld.global.u32 	%r59, [%rd39];
	ld.global.u32 	%r60, [%rd16];
	mad.lo.s32 	%r61, %r60, %r59, %r58;
	st.global.u32 	[%rd3], %r61;
	ld.global.u32 	%r62, [%rd39+4];
	ld.global.u32 	%r63, [%rd16+4];
	mad.lo.s32 	%r64, %r63, %r62, %r61;
	st.global.u32 	[%rd3], %r64;
	ld.global.u32 	%r65, [%rd39+8];
	ld.global.u32 	%r66, [%rd16+8];
	mad.lo.s32 	%r67, %r66, %r65, %r64;
	st.global.u32 	[%rd3], %r67;
	ld.global.u32 	%r68, [%rd39+12];
	ld.global.u32 	%r69, [%rd16+12];
	mad.lo.s32 	%r110, %r69, %r68, %r67;
	st.global.u32 	[%rd3], %r110;
	add.s32 	%r99, %r99, 8;
	add.s64 	%rd39, %rd39, 32;
	add.s32 	%r98, %r98, 8;
	setp.ne.s32 	%p5, %r99, 0;
	mov.u32 	%r106, %r9;
	@%p5 bra 	$L__BB0_4;
$L__BB0_5:
	setp.eq.s32 	%p6, %r6, 0;
	@%p6 bra 	$L__BB0_13;
	setp.lt.u32 	%p7, %r7, 3;
	@%p7 bra 	$L__BB0_8;
	add.s32 	%r71, %r106, %r14;
	mul.wide.u32 	%rd17, %r71, 4;
	add.s64 	%rd18, %rd2, %rd17;
	ld.global.u32 	%r72, [%rd18];
	add.s32 	%r73, %r15, %r106;
	mul.wide.s32 	%rd19, %r73, 4;
	add.s64 	%rd20, %rd1, %rd19;
	ld.global.u32 	%r74, [%rd20];
	mad.lo.s32 	%r75, %r74, %r72, %r110;
	st.global.u32 	[%rd3], %r75;
	cvt.u64.u32 	%rd21, %r14;
	cvt.u64.u32 	%rd22, %r106;
	add.s64 	%rd23, %rd22, %rd21;
	shl.b64 	%rd24, %rd23, 2;
	add.s64 	%rd25, %rd2, %rd24;
	ld.global.u32 	%r76, [%rd25+4];
	ld.global.u32 	%r77, [%rd20+4];
	mad.lo.s32 	%r78, %r77, %r76, %r75;
	st.global.u32 	[%rd3], %r78;
	ld.global.u32 	%r79, [%rd25+8];
	ld.global.u32 	%r80, [%rd20+8];
	mad.lo.s32 	%r81, %r80, %r79, %r78;
	st.global.u32 	[%rd3], %r81;
	ld.global.u32 	%r82, [%rd25+12];
	ld.global.u32 	%r83, [%rd20+12];
	mad.lo.s32 	%r110, %r83, %r82, %r81;
	st.global.u32 	[%rd3], %r110;
	add.s32 	%r106, %r106, 4;
$L__BB0_8:
	setp.eq.s32 	%p8, %r8, 0;
	@%p8 bra 	$L__BB0_13;
	setp.eq.s32 	%p9, %r8, 1;
	@%p9 bra 	$L__BB0_11;
	add.s32 	%r85, %r106, %r14;
	mul.wide.u32 	%rd26, %r85, 4;
	add.s64 	%rd27, %rd2, %rd26;
	ld.global.u32 	%r86, [%rd27];
	add.s32 	%r87, %r15, %r106;
	mul.wide.s32 	%rd28, %r87, 4;
	add.s64 	%rd29, %rd1, %rd28;
	ld.global.u32 	%r88, [%rd29];
	mad.lo.s32 	%r89, %r88, %r86, %r110;
	st.global.u32 	[%rd3], %r89;
	cvt.u64.u32 	%rd30, %r14;
	cvt.u64.u32 	%rd31, %r106;
	add.s64 	%rd32, %rd31, %rd30;
	shl.b64 	%rd33, %rd32, 2;
	add.s64 	%rd34, %rd2, %rd33;
	ld.global.u32 	%r90, [%rd34+4];
	ld.global.u32 	%r91, [%rd29+4];
	mad.lo.s32 	%r110, %r91, %r90, %r89;
	st.global.u32 	[%rd3], %r110;
	add.s32 	%r106, %r106, 2;
$L__BB0_11:
	setp.eq.s32 	%p10, %r10, 0;
	@%p10 bra 	$L__BB0_13;
	add.s32 	%r92, %r106, %r14;
	mul.wide.u32 	%rd35, %r92, 4;
	add.s64 	%rd36, %rd2, %rd35;
	ld.global.u32 	%r93, [%rd36];
	add.s32 	%r94, %r15, %r106;
	mul.wide.s32 	%rd37, %r94, 4;
	add.s64 	%rd38, %rd1, %rd37;
	ld.global.u32 	%r95, [%rd38];
	mad.lo.s32 	%r110, %r95, %r93, %r110;
	st.global.u32 	[%rd3], %r110;
$L__BB0_13:
	add.s32 	%r97, %r97, 1;
	setp.ne.s32 	%p11, %r97, %r39;
	@%p11 bra 	$L__BB0_2;
$L__BB0_14:
	ret;

}
	// .globl	_Z12Convolution3PiS_S_iii
.visible .entry _Z12Convolution3PiS_S_iii(
	.param .u64 .ptr .align 1 _Z12Convolution3PiS_S_iii_param_0,
	.param .u64 .ptr .align 1 _Z12Convolution3PiS_S_iii_param_1,
	.param .u64 .ptr .align 1 _Z12Convolution3PiS_S_iii_param_2,
	.param .u32 _Z12Convolution3PiS_S_iii_param_3,
	.param .u32 _Z12Convolution3PiS_S_iii_param_4,
	.param .u32 _Z12Convolution3PiS_S_iii_param_5
)
{
	.reg .pred 	%p<6>;
	.reg .b32 	%r<20>;
	.reg .b64 	%rd<13>;

	ld.param.u64 	%rd1, [_Z12Convolution3PiS_S_iii_param_0];
	ld.param.u64 	%rd2, [_Z12Convolution3PiS_S_iii_param_1];
	ld.param.u64 	%rd3, [_Z12Convolution3PiS_S_iii_param_2];
	ld.param.u32 	%r5, [_Z12Convolution3PiS_S_iii_param_3];
	ld.param.u32 	%r6, [_Z12Convolution3PiS_S_iii_param_4];
	ld.param.u32 	%r7, [_Z12Convolution3PiS_S_iii_param_5];
	mov.u32 	%r1, %ctaid.x;
	mov.u32 	%r2, %ctaid.y;
	mov.u32 	%r3, %tid.x;
	mov.u32 	%r4, %tid.y;
	min.s32 	%r8, %r1, %r2;
	setp.ge.s32 	%p1, %r8, %r7;
	setp.ge.s32 	%p2, %r3, %r6;
	and.pred  	%p3, %p2, %p1;
	setp.ge.s32 	%p4, %r4, %r6;
	and.pred  	%p5, %p4, %p3;
	@%p5 bra 	$L__BB1_2;
	cvta.to.global.u64 	%rd4, %rd2;
	cvta.to.global.u64 	%rd5, %rd1;
	cvta.to.global.u64 	%rd6, %rd3;
	mad.lo.s32 	%r9, %r7, %r1, %r2;
	mul.wide.s32 	%rd7, %r9, 4;
	add.s64 	%rd8, %rd6, %rd7;
	mad.lo.s32 	%r10, %r6, %r3, %r4;
	mul.wide.s32 	%rd9, %r10, 4;
	add.s64 	%rd10, %rd4, %rd9;
	ld.global.u32 	%r11, [%rd10];
	shl.b32 	%r12, %r1, 1;
	add.s32 	%r13, %r12, %r3;
	shl.b32 	%r14, %r2, 1;
	add.s32 	%r15, %r14, %r4;
	mad.lo.s32 	%r16, %r5, %r13, %r15;
	mul.wide.s32 	%rd11, %r16, 4;
	add.s64 	%rd12, %rd5, %rd11;
	ld.global.u32 	%r17, [%rd12];
	mul.lo.s32 	%r18, %r17, %r11;
	atom.global.add.u32 	%r19, [%rd8], %r18;
	st.global.u32 	[%rd8], %r19;
$L__BB1_2:
	ret;

}


// ===== COMPILED SASS (sm_100) =====

	.target	sm_100

	.elftype	@"ET_EXEC"


//--------------------- .note.nv.tkinfo           --------------------------
	.section	.note.nv.tkinfo,"",@"SHT_NOTE"
	.sectionflags	@"SHF_NOTE_NV_TKINFO"
	.tkinfo
        /*0018*/ 	.word	0x00000002
        /*0030*/ 	.string	""
        /*0030*/ 	.string	"ptxas"
        /*0030*/ 	.string	"Cuda compilation tools, release 13.0, V13.0.88"
        /*0030*/ 	.string	"Build cuda_13.0.r13.0/compiler.36424714_0"
        /*0030*/ 	.string	"-arch sm_100 -m 64 "



//--------------------- .note.nv.cuinfo           --------------------------
	.section	.note.nv.cuinfo,"",@"SHT_NOTE"
	.sectionflags	@"SHF_NOTE_NV_CUINFO"
        /*0018*/ 	.short	0x0002
        /*001a*/ 	.short	0x0064
        /*001c*/ 	.short	0x0082
	.zero		2


//--------------------- .nv.info                  --------------------------
	.section	.nv.info,"",@"SHT_CUDA_INFO"
	.align	4


	//----- nvinfo : EIATTR_REGCOUNT
	.align		4
        /*0000*/ 	.byte	0x04, 0x2f
        /*0002*/ 	.short	(.L_1 - .L_0)
	.align		4
.L_0:
        /*0004*/ 	.word	index@(_Z12Convolution1PiS_S_iii)
        /*0008*/ 	.word	0x0000001a


	//----- nvinfo : EIATTR_FRAME_SIZE
	.align		4
.L_1:
        /*000c*/ 	.byte	0x04, 0x11
        /*000e*/ 	.short	(.L_3 - .L_2)
	.align		4
.L_2:
        /*0010*/ 	.word	index@(_Z12Convolution1PiS_S_iii)
        /*0014*/ 	.word	0x00000000


	//----- nvinfo : EIATTR_REGCOUNT
	.align		4
.L_3:
        /*0018*/ 	.byte	0x04, 0x2f
        /*001a*/ 	.short	(.L_5 - .L_4)
	.align		4
.L_4:
        /*001c*/ 	.word	index@(_Z12Convolution3PiS_S_iii)
        /*0020*/ 	.word	0x0000000e


	//----- nvinfo : EIATTR_FRAME_SIZE
	.align		4
.L_5:
        /*0024*/ 	.byte	0x04, 0x11
        /*0026*/ 	.short	(.L_7 - .L_6)
	.align		4
.L_6:
        /*0028*/ 	.word	index@(_Z12Convolution3PiS_S_iii)
        /*002c*/ 	.word	0x00000000


	//----- nvinfo : EIATTR_MIN_STACK_SIZE
	.align		4
.L_7:
        /*0030*/ 	.byte	0x04, 0x12
        /*0032*/ 	.short	(.L_9 - .L_8)
	.align		4
.L_8:
        /*0034*/ 	.word	index@(_Z12Convolution3PiS_S_iii)
        /*0038*/ 	.word	0x00000000


	//----- nvinfo : EIATTR_MIN_STACK_SIZE
	.align		4
.L_9:
        /*003c*/ 	.byte	0x04, 0x12
        /*003e*/ 	.short	(.L_11 - .L_10)
	.align		4
.L_10:
        /*0040*/ 	.word	index@(_Z12Convolution1PiS_S_iii)
        /*0044*/ 	.word	0x00000000
.L_11:


//--------------------- .nv.compat                --------------------------
	.section	.nv.compat,"",@"SHT_CUDA_COMPAT_INFO"
	.align	4
        /*0000*/ 	.byte	0x02, 0x09, 0x00, 0x00, 0x02, 0x02, 0x01, 0x00, 0x02, 0x05, 0x05, 0x00, 0x03, 0x07, 0x01, 0x01
        /*0010*/ 	.byte	0x02, 0x03, 0x00, 0x00, 0x02, 0x06, 0x01, 0x00, 0x04, 0x0b, 0x08, 0x00, 0x09, 0x00, 0x00, 0x00
        /*0020*/ 	.byte	0x00, 0x00, 0x00, 0x00


//--------------------- .nv.info._Z12Convolution3PiS_S_iii --------------------------
	.section	.nv.info._Z12Convolution3PiS_S_iii,"",@"SHT_CUDA_INFO"
	.sectionflags	@""
	.align	4


	//----- nvinfo : EIATTR_CUDA_API_VERSION
	.align		4
        /*0000*/ 	.byte	0x04, 0x37
        /*0002*/ 	.short	(.L_13 - .L_12)
.L_12:
        /*0004*/ 	.word	0x00000082


	//----- nvinfo : EIATTR_KPARAM_INFO
	.align		4
.L_13:
        /*0008*/ 	.byte	0x04, 0x17
        /*000a*/ 	.short	(.L_15 - .L_14)
.L_14:
        /*000c*/ 	.word	0x00000000
        /*0010*/ 	.short	0x0005
        /*0012*/ 	.short	0x0020
        /*0014*/ 	.byte	0x00, 0xf0, 0x11, 0x00


	//----- nvinfo : EIATTR_KPARAM_INFO
	.align		4
.L_15:
        /*0018*/ 	.byte	0x04, 0x17
        /*001a*/ 	.short	(.L_17 - .L_16)
.L_16:
        /*001c*/ 	.word	0x00000000
        /*0020*/ 	.short	0x0004
        /*0022*/ 	.short	0x001c
        /*0024*/ 	.byte	0x00, 0xf0, 0x11, 0x00


	//----- nvinfo : EIATTR_KPARAM_INFO
	.align		4
.L_17:
        /*0028*/ 	.byte	0x04, 0x17
        /*002a*/ 	.short	(.L_19 - .L_18)
.L_18:
        /*002c*/ 	.word	0x00000000
        /*0030*/ 	.short	0x0003
        /*0032*/ 	.short	0x0018
        /*0034*/ 	.byte	0x00, 0xf0, 0x11, 0x00


	//----- nvinfo : EIATTR_KPARAM_INFO
	.align		4
.L_19:
        /*0038*/ 	.byte	0x04, 0x17
        /*003a*/ 	.short	(.L_21 - .L_20)
.L_20:
        /*003c*/ 	.word	0x00000000
        /*0040*/ 	.short	0x0002
        /*0042*/ 	.short	0x0010
        /*0044*/ 	.byte	0x00, 0xf5, 0x21, 0x00


	//----- nvinfo : EIATTR_KPARAM_INFO
	.align		4
.L_21:
        /*0048*/ 	.byte	0x04, 0x17
        /*004a*/ 	.short	(.L_23 - .L_22)
.L_22:
        /*004c*/ 	.word	0x00000000
        /*0050*/ 	.short	0x0001
        /*0052*/ 	.short	0x0008
        /*0054*/ 	.byte	0x00, 0xf5, 0x21, 0x00


	//----- nvinfo : EIATTR_KPARAM_INFO
	.align		4
.L_23:
        /*0058*/ 	.byte	0x04, 0x17
        /*005a*/ 	.short	(.L_25 - .L_24)
.L_24:
        /*005c*/ 	.word	0x00000000
        /*0060*/ 	.short	0x0000
        /*0062*/ 	.short	0x0000
        /*0064*/ 	.byte	0x00, 0xf5, 0x21, 0x00


	//----- nvinfo : EIATTR_SPARSE_MMA_MASK
	.align		4
.L_25:
        /*0068*/ 	.byte	0x03, 0x50
        /*006a*/ 	.short	0x0000


	//----- nvinfo : EIATTR_MAXREG_COUNT
	.align		4
        /*006c*/ 	.byte	0x03, 0x1b
        /*006e*/ 	.short	0x00ff


	//----- nvinfo : EIATTR_MERCURY_ISA_VERSION
	.align		4
        /*0070*/ 	.byte	0x03, 0x5f
        /*0072*/ 	.short	0x0101


	//----- nvinfo : EIATTR_INT_WARP_WIDE_INSTR_OFFSETS
	.align		4
        /*0074*/ 	.byte	0x04, 0x31
        /*0076*/ 	.short	(.L_27 - .L_26)


	//   ....[0]....
.L_26:
        /*0078*/ 	.word	0x00000190


	//   ....[1]....
        /*007c*/ 	.word	0x00000200


	//   ....[2]....
        /*0080*/ 	.word	0x00000250


	//   ....[3]....
        /*0084*/ 	.word	0x00000290


	//   ....[4]....
        /*0088*/ 	.word	0x000002c0


	//   ....[5]....
        /*008c*/ 	.word	0x000002f0


	//   ....[6]....
        /*0090*/ 	.word	0x00000330


	//   ....[7]....
        /*0094*/ 	.word	0x00000340


	//----- nvinfo : EIATTR_VRC_CTA_INIT_COUNT
	.align		4
.L_27:
        /*0098*/ 	.byte	0x02, 0x4a
	.zero		1
	.zero		1


	//----- nvinfo : EIATTR_EXIT_INSTR_OFFSETS
	.align		4
        /*009c*/ 	.byte	0x04, 0x1c
        /*009e*/ 	.short	(.L_29 - .L_28)


	//   ....[0]....
.L_28:
        /*00a0*/ 	.word	0x000000c0


	//   ....[1]....
        /*00a4*/ 	.word	0x00000370


	//----- nvinfo : EIATTR_CBANK_PARAM_SIZE
	.align		4
.L_29:
        /*00a8*/ 	.byte	0x03, 0x19
        /*00aa*/ 	.short	0x0024


	//----- nvinfo : EIATTR_PARAM_CBANK
	.align		4
        /*00ac*/ 	.byte	0x04, 0x0a
        /*00ae*/ 	.short	(.L_31 - .L_30)
	.align		4
.L_30:
        /*00b0*/ 	.word	index@(.nv.constant0._Z12Convolution3PiS_S_iii)
        /*00b4*/ 	.short	0x0380
        /*00b6*/ 	.short	0x0024


	//----- nvinfo : EIATTR_SW_WAR
	.align		4
.L_31:
        /*00b8*/ 	.byte	0x04, 0x36
        /*00ba*/ 	.short	(.L_33 - .L_32)
.L_32:
        /*00bc*/ 	.word	0x00000008
.L_33:


//--------------------- .nv.info._Z12Convolution1PiS_S_iii --------------------------
	.section	.nv.info._Z12Convolution1PiS_S_iii,"",@"SHT_CUDA_INFO"
	.sectionflags	@""
	.align	4


	//----- nvinfo : EIATTR_CUDA_API_VERSION
	.align		4
        /*0000*/ 	.byte	0x04, 0x37
        /*0002*/ 	.short	(.L_35 - .L_34)
.L_34:
        /*0004*/ 	.word	0x00000082


	//----- nvinfo : EIATTR_KPARAM_INFO
	.align		4
.L_35:
        /*0008*/ 	.byte	0x04, 0x17
        /*000a*/ 	.short	(.L_37 - .L_36)
.L_36:
        /*000c*/ 	.word	0x00000000
        /*0010*/ 	.short	0x0005
        /*0012*/ 	.short	0x0020
        /*0014*/ 	.byte	0x00, 0xf0, 0x11, 0x00


	//----- nvinfo : EIATTR_KPARAM_INFO
	.align		4
.L_37:
        /*0018*/ 	.byte	0x04, 0x17
        /*001a*/ 	.short	(.L_39 - .L_38)
.L_38:
        /*001c*/ 	.word	0x00000000
        /*0020*/ 	.short	0x0004
        /*0022*/ 	.short	0x001c
        /*0024*/ 	.byte	0x00, 0xf0, 0x11, 0x00


	//----- nvinfo : EIATTR_KPARAM_INFO
	.align		4
.L_39:
        /*0028*/ 	.byte	0x04, 0x17
        /*002a*/ 	.short	(.L_41 - .L_40)
.L_40:
        /*002c*/ 	.word	0x00000000
        /*0030*/ 	.short	0x0003
        /*0032*/ 	.short	0x0018
        /*0034*/ 	.byte	0x00, 0xf0, 0x11, 0x00


	//----- nvinfo : EIATTR_KPARAM_INFO
	.align		4
.L_41:
        /*0038*/ 	.byte	0x04, 0x17
        /*003a*/ 	.short	(.L_43 - .L_42)
.L_42:
        /*003c*/ 	.word	0x00000000
        /*0040*/ 	.short	0x0002
        /*0042*/ 	.short	0x0010
        /*0044*/ 	.byte	0x00, 0xf5, 0x21, 0x00


	//----- nvinfo : EIATTR_KPARAM_INFO
	.align		4
.L_43:
        /*0048*/ 	.byte	0x04, 0x17
        /*004a*/ 	.short	(.L_45 - .L_44)
.L_44:
        /*004c*/ 	.word	0x00000000
        /*0050*/ 	.short	0x0001
        /*0052*/ 	.short	0x0008
        /*0054*/ 	.byte	0x00, 0xf5, 0x21, 0x00


	//----- nvinfo : EIATTR_KPARAM_INFO
	.align		4
.L_45:
        /*0058*/ 	.byte	0x04, 0x17
        /*005a*/ 	.short	(.L_47 - .L_46)
.L_46:
        /*005c*/ 	.word	0x00000000
        /*0060*/ 	.short	0x0000
        /*0062*/ 	.short	0x0000
        /*0064*/ 	.byte	0x00, 0xf5, 0x21, 0x00


	//----- nvinfo : EIATTR_SPARSE_MMA_MASK
	.align		4
.L_47:
        /*0068*/ 	.byte	0x03, 0x50
        /*006a*/ 	.short	0x0000


	//----- nvinfo : EIATTR_MAXREG_COUNT
	.align		4
        /*006c*/ 	.byte	0x03, 0x1b
        /*006e*/ 	.short	0x00ff


	//----- nvinfo : EIATTR_MERCURY_ISA_VERSION
	.align		4
        /*0070*/ 	.byte	0x03, 0x5f
        /*0072*/ 	.short	0x0101


	//----- nvinfo : EIATTR_VRC_CTA_INIT_COUNT
	.align		4
        /*0074*/ 	.byte	0x02, 0x4a
	.zero		1
	.zero		1


	//----- nvinfo : EIATTR_EXIT_INSTR_OFFSETS
	.align		4
        /*0078*/ 	.byte	0x04, 0x1c
        /*007a*/ 	.short	(.L_49 - .L_48)


	//   ....[0]....
.L_48:
        /*007c*/ 	.word	0x00000080


	//   ....[1]....
        /*0080*/ 	.word	0x00000950


	//----- nvinfo : EIATTR_CBANK_PARAM_SIZE
	.align		4
.L_49:
        /*0084*/ 	.byte	0x03, 0x19
        /*0086*/ 	.short	0x0024


	//----- nvinfo : EIATTR_PARAM_CBANK
	.align		4
        /*0088*/ 	.byte	0x04, 0x0a
        /*008a*/ 	.short	(.L_51 - .L_50)
	.align		4
.L_50:
        /*008c*/ 	.word	index@(.nv.constant0._Z12Convolution1PiS_S_iii)
        /*0090*/ 	.short	0x0380
        /*0092*/ 	.short	0x0024


	//----- nvinfo : EIATTR_SW_WAR
	.align		4
.L_51:
        /*0094*/ 	.byte	0x04, 0x36
        /*0096*/ 	.short	(.L_53 - .L_52)
.L_52:
        /*0098*/ 	.word	0x00000008
.L_53:


//--------------------- .nv.callgraph             --------------------------
	.section	.nv.callgraph,"",@"SHT_CUDA_CALLGRAPH"
	.align	4
	.sectionentsize	8
	.align		4
        /*0000*/ 	.word	0x00000000
	.align		4
        /*0004*/ 	.word	0xffffffff
	.align		4
        /*0008*/ 	.word	0x00000000
	.align		4
        /*000c*/ 	.word	0xfffffffe
	.align		4
        /*0010*/ 	.word	0x00000000
	.align		4
        /*0014*/ 	.word	0xfffffffd
	.align		4
        /*0018*/ 	.word	0x00000000
	.align		4
        /*001c*/ 	.word	0xfffffffc


//--------------------- .text._Z12Convolution3PiS_S_iii --------------------------
	.section	.text._Z12Convolution3PiS_S_iii,"ax",@progbits
	.align	128
        .global         _Z12Convolution3PiS_S_iii
        .type           _Z12Convolution3PiS_S_iii,@function
        .size           _Z12Convolution3PiS_S_iii,(.L_x_8 - _Z12Convolution3PiS_S_iii)
        .other          _Z12Convolution3PiS_S_iii,@"STO_CUDA_ENTRY STV_DEFAULT"
_Z12Convolution3PiS_S_iii:
.text._Z12Convolution3PiS_S_iii:
[----:B------:R-:W-:Y:S01]  /*0000*/  LDC R1, c[0x0][0x37c] ;  /* 0x0000df00ff017b82 */ /* 0x000fe20000000800 */
[----:B------:R-:W0:Y:S01]  /*0010*/  S2R R8, SR_CTAID.X ;  /* 0x0000000000087919 */ /* 0x000e220000002500 */
[----:B------:R-:W1:Y:S01]  /*0020*/  LDCU UR6, c[0x0][0x3a0] ;  /* 0x00007400ff0677ac */ /* 0x000e620008000800 */
[----:B------:R-:W0:Y:S01]  /*0030*/  S2R R11, SR_CTAID.Y ;  /* 0x00000000000b7919 */ /* 0x000e220000002600 */
[----:B------:R-:W2:Y:S01]  /*0040*/  LDCU UR7, c[0x0][0x39c] ;  /* 0x00007380ff0777ac */ /* 0x000ea20008000800 */
[----:B------:R-:W2:Y:S01]  /*0050*/  S2R R2, SR_TID.Y ;  /* 0x0000000000027919 */ /* 0x000ea20000002200 */
[----:B------:R-:W3:Y:S01]  /*0060*/  LDCU.64 UR4, c[0x0][0x358] ;  /* 0x00006b00ff0477ac */ /* 0x000ee20008000a00 */
[----:B------:R-:W4:Y:S01]  /*0070*/  S2R R3, SR_TID.X ;  /* 0x0000000000037919 */ /* 0x000f220000002100 */
[----:B0-----:R-:W-:-:S04]  /*0080*/  VIMNMX R0, PT, PT, R8, R11, PT ;  /* 0x0000000b08007248 */ /* 0x001fc80003fe0100 */
[----:B-1----:R-:W-:Y:S02]  /*0090*/  ISETP.GE.AND P0, PT, R0, UR6, PT ;  /* 0x0000000600007c0c */ /* 0x002fe4000bf06270 */
[----:B--2---:R-:W-:Y:S02]  /*00a0*/  ISETP.GE.AND P1, PT, R2, UR7, PT ;  /* 0x0000000702007c0c */ /* 0x004fe4000bf26270 */
[----:B----4-:R-:W-:-:S13]  /*00b0*/  ISETP.GE.AND P0, PT, R3, UR7, P0 ;  /* 0x0000000703007c0c */ /* 0x010fda0008706270 */
[----:B---3--:R-:W-:Y:S05]  /*00c0*/  @P0 EXIT P1 ;  /* 0x000000000000094d */ /* 0x008fea0000800000 */
[----:B------:R-:W0:Y:S01]  /*00d0*/  LDC.64 R4, c[0x0][0x388] ;  /* 0x0000e200ff047b82 */ /* 0x000e220000000a00 */
[----:B------:R-:W1:Y:S01]  /*00e0*/  LDCU UR8, c[0x0][0x398] ;  /* 0x00007300ff0877ac */ /* 0x000e620008000800 */
[----:B------:R-:W-:Y:S02]  /*00f0*/  IMAD R0, R8, 0x2, R3 ;  /* 0x0000000208007824 */ /* 0x000fe400078e0203 */
[--C-:B------:R-:W-:Y:S02]  /*0100*/  IMAD R9, R11, 0x2, R2.reuse ;  /* 0x000000020b097824 */ /* 0x100fe400078e0202 */
[----:B------:R-:W-:Y:S02]  /*0110*/  IMAD R3, R3, UR7, R2 ;  /* 0x0000000703037c24 */ /* 0x000fe4000f8e0202 */
[----:B------:R-:W2:Y:S01]  /*0120*/  LDC.64 R6, c[0x0][0x380] ;  /* 0x0000e000ff067b82 */ /* 0x000ea20000000a00 */
[----:B-1----:R-:W-:Y:S02]  /*0130*/  IMAD R9, R0, UR8, R9 ;  /* 0x0000000800097c24 */ /* 0x002fe4000f8e0209 */
[----:B0-----:R-:W-:-:S05]  /*0140*/  IMAD.WIDE R4, R3, 0x4, R4 ;  /* 0x0000000403047825 */ /* 0x001fca00078e0204 */
[----:B------:R-:W0:Y:S01]  /*0150*/  LDC.64 R2, c[0x0][0x390] ;  /* 0x0000e400ff027b82 */ /* 0x000e220000000a00 */
[----:B------:R-:W3:Y:S01]  /*0160*/  LDG.E R4, desc[UR4][R4.64] ;  /* 0x0000000404047981 */ /* 0x000ee2000c1e1900 */
[----:B--2---:R-:W-:-:S06]  /*0170*/  IMAD.WIDE R6, R9, 0x4, R6 ;  /* 0x0000000409067825 */ /* 0x004fcc00078e0206 */
[----:B------:R-:W3:Y:S01]  /*0180*/  LDG.E R7, desc[UR4][R6.64] ;  /* 0x0000000406077981 */ /* 0x000ee2000c1e1900 */
[----:B------:R-:W-:Y:S01]  /*0190*/  VOTE.ANY R0, PT, PT ;  /* 0x0000000000007806 */ /* 0x000fe200038e0100 */
[----:B------:R-:W-:-:S03]  /*01a0*/  IMAD R9, R8, UR6, R11 ;  /* 0x0000000608097c24 */ /* 0x000fc6000f8e020b */
[----:B------:R-:W-:Y:S01]  /*01b0*/  ISETP.EQ.U32.AND P0, PT, R0, -0x1, PT ;  /* 0xffffffff0000780c */ /* 0x000fe20003f02070 */
[----:B0-----:R-:W-:-:S04]  /*01c0*/  IMAD.WIDE R2, R9, 0x4, R2 ;  /* 0x0000000409027825 */ /* 0x001fc800078e0202 */
[----:B---3--:R-:W-:-:S08]  /*01d0*/  IMAD R9, R4, R7, RZ ;  /* 0x0000000704097224 */ /* 0x008fd000078e02ff */
[----:B------:R0:W5:Y:S01]  /*01e0*/  @!P0 ATOMG.E.ADD.STRONG.GPU PT, R11, desc[UR4][R2.64], R9 ;  /* 0x80000009020b89a8 */ /* 0x00016200081ef104 */
[----:B------:R-:W-:Y:S05]  /*01f0*/  @!P0 BRA `(.L_x_0) ;  /* 0x0000000000588947 */ /* 0x000fea0003800000 */
[----:B------:R-:W1:Y:S01]  /*0200*/  SHFL.UP P0, R4, R9, 0x1, RZ ;  /* 0x0420000009047989 */ /* 0x000e6200000000ff */
[----:B------:R-:W-:Y:S01]  /*0210*/  MOV R0, R9 ;  /* 0x0000000900007202 */ /* 0x000fe20000000f00 */
[----:B-1----:R-:W-:Y:S02]  /*0220*/  @P0 IMAD.IADD.U32 R0, R9, 0x1, R4 ;  /* 0x0000000109000824 */ /* 0x002fe400078e0004 */
[----:B------:R-:W1:Y:S03]  /*0230*/  S2R R4, SR_LANEID ;  /* 0x0000000000047919 */ /* 0x000e660000000000 */
[----:B------:R-:W-:-:S05]  /*0240*/  MOV R6, R0 ;  /* 0x0000000000067202 */ /* 0x000fca0000000f00 */
[----:B------:R-:W2:Y:S02]  /*0250*/  SHFL.UP P0, R5, R6, 0x2, RZ ;  /* 0x0440000006057989 */ /* 0x000ea400000000ff */
[----:B--2---:R-:W-:Y:S01]  /*0260*/  @P0 IMAD.IADD.U32 R0, R0, 0x1, R5 ;  /* 0x0000000100000824 */ /* 0x004fe200078e0005 */
[----:B-1----:R-:W-:-:S04]  /*0270*/  ISETP.EQ.U32.AND P1, PT, R4, 0x1f, PT ;  /* 0x0000001f0400780c */ /* 0x002fc80003f22070 */
[----:B------:R-:W-:-:S05]  /*0280*/  MOV R7, R0 ;  /* 0x0000000000077202 */ /* 0x000fca0000000f00 */
[----:B------:R-:W1:Y:S02]  /*0290*/  SHFL.UP P0, R5, R7, 0x4, RZ ;  /* 0x0480000007057989 */ /* 0x000e6400000000ff */
[----:B-1----:R-:W-:-:S05]  /*02a0*/  @P0 IMAD.IADD.U32 R0, R0, 0x1, R5 ;  /* 0x0000000100000824 */ /* 0x002fca00078e0005 */
[----:B------:R-:W-:-:S05]  /*02b0*/  MOV R8, R0 ;  /* 0x0000000000087202 */ /* 0x000fca0000000f00 */
[----:B------:R-:W1:Y:S02]  /*02c0*/  SHFL.UP P0, R5, R8, 0x8, RZ ;  /* 0x0500000008057989 */ /* 0x000e6400000000ff */
[----:B-1----:R-:W-:-:S05]  /*02d0*/  @P0 IMAD.IADD.U32 R0, R0, 0x1, R5 ;  /* 0x0000000100000824 */ /* 0x002fca00078e0005 */
[----:B------:R-:W-:-:S06]  /*02e0*/  MOV R5, R0 ;  /* 0x0000000000057202 */ /* 0x000fcc0000000f00 */
[----:B------:R-:W1:Y:S02]  /*02f0*/  SHFL.UP P0, R5, R5, 0x10, RZ ;  /* 0x0600000005057989 */ /* 0x000e6400000000ff */
[----:B-1----:R-:W-:-:S05]  /*0300*/  @P0 IMAD.IADD.U32 R0, R0, 0x1, R5 ;  /* 0x0000000100000824 */ /* 0x002fca00078e0005 */
[----:B0-----:R-:W-:-:S05]  /*0310*/  MOV R9, R0 ;  /* 0x0000000000097202 */ /* 0x001fca0000000f00 */
[----:B------:R-:W2:Y:S04]  /*0320*/  @P1 ATOMG.E.ADD.STRONG.GPU PT, R0, desc[UR4][R2.64], R9 ;  /* 0x80000009020019a8 */ /* 0x000ea800081ef104 */
[----:B------:R-:W-:Y:S04]  /*0330*/  SHFL.UP P0, R4, R9, 0x1, RZ ;  /* 0x0420000009047989 */ /* 0x000fe800000000ff */
[----:B--2--5:R-:W0:Y:S02]  /*0340*/  SHFL.IDX PT, R11, R0, 0x1f, 0x1f ;  /* 0x03e01f00000b7f89 */ /* 0x024e2400000e0000 */
[----:B0-----:R-:W-:-:S07]  /*0350*/  @P0 IADD3 R11, PT, PT, R11, R4, RZ ;  /* 0x000000040b0b0210 */ /* 0x001fce0007ffe0ff */
.L_x_0:
[----:B-----5:R-:W-:Y:S01]  /*0360*/  STG.E desc[UR4][R2.64], R11 ;  /* 0x0000000b02007986 */ /* 0x020fe2000c101904 */
[----:B------:R-:W-:Y:S05]  /*0370*/  EXIT ;  /* 0x000000000000794d */ /* 0x000fea0003800000 */
.L_x_1:
[----:B------:R-:W-:-:S00]  /*0380*/  BRA `(.L_x_1) ;  /* 0xfffffffc00fc7947 */ /* 0x000fc0000383ffff */
[----:B------:R-:W-:-:S00]  /*0390*/  NOP ;  /* 0x0000000000007918 */ /* 0x000fc00000000000 */
        /* <DEDUP_REMOVED lines=14> */
.L_x_8:


//--------------------- .text._Z12Convolution1PiS_S_iii --------------------------
	.section	.text._Z12Convolution1PiS_S_iii,"ax",@progbits
	.align	128
        .global         _Z12Convolution1PiS_S_iii
        .type           _Z12Convolution1PiS_S_iii,@function
        .size           _Z12Convolution1PiS_S_iii,(.L_x_9 - _Z12Convolution1PiS_S_iii)
        .other          _Z12Convolution1PiS_S_iii,@"STO_CUDA_ENTRY STV_DEFAULT"
_Z12Convolution1PiS_S_iii:
.text._Z12Convolution1PiS_S_iii:
[----:B------:R-:W-:Y:S01]  /*0000*/  LDC R1, c[0x0][0x37c] ;  /* 0x0000df00ff017b82 */ /* 0x000fe20000000800 */
[----:B------:R-:W0:Y:S07]  /*0010*/  S2R R7, SR_CTAID.Y ;  /* 0x0000000000077919 */ /* 0x000e2e0000002600 */
[----:B------:R-:W0:Y:S08]  /*0020*/  S2UR UR10, SR_CTAID.X ;  /* 0x00000000000a79c3 */ /* 0x000e300000002500 */
[----:B------:R-:W1:Y:S08]  /*0030*/  LDC R8, c[0x0][0x39c] ;  /* 0x0000e700ff087b82 */ /* 0x000e700000000800 */
[----:B------:R-:W2:Y:S01]  /*0040*/  LDC R5, c[0x0][0x3a0] ;  /* 0x0000e800ff057b82 */ /* 0x000ea20000000800 */
[----:B0-----:R-:W-:-:S02]  /*0050*/  VIMNMX R0, PT, PT, R7, UR10, PT ;  /* 0x0000000a07007c48 */ /* 0x001fc4000bfe0100 */
[----:B-1----:R-:W-:-:S04]  /*0060*/  ISETP.GE.AND P0, PT, R8, 0x1, PT ;  /* 0x000000010800780c */ /* 0x002fc80003f06270 */
[----:B--2---:R-:W-:-:S13]  /*0070*/  ISETP.GE.OR P0, PT, R0, R5, !P0 ;  /* 0x000000050000720c */ /* 0x004fda0004706670 */
[----:B------:R-:W-:Y:S05]  /*0080*/  @P0 EXIT ;  /* 0x000000000000094d */ /* 0x000fea0003800000 */
[----:B------:R-:W0:Y:S01]  /*0090*/  LDC.64 R2, c[0x0][0x390] ;  /* 0x0000e400ff027b82 */ /* 0x000e220000000a00 */
[----:B------:R-:W1:Y:S01]  /*00a0*/  LDCU.64 UR8, c[0x0][0x358] ;  /* 0x00006b00ff0877ac */ /* 0x000e620008000a00 */
[----:B------:R-:W-:Y:S01]  /*00b0*/  IMAD R5, R5, UR10, R7 ;  /* 0x0000000a05057c24 */ /* 0x000fe2000f8e0207 */
[----:B------:R-:W2:Y:S03]  /*00c0*/  LDCU.64 UR6, c[0x0][0x380] ;  /* 0x00007000ff0677ac */ /* 0x000ea60008000a00 */
[----:B0-----:R-:W-:-:S05]  /*00d0*/  IMAD.WIDE.U32 R2, R5, 0x4, R2 ;  /* 0x0000000405027825 */ /* 0x001fca00078e0002 */
[----:B-1----:R0:W5:Y:S01]  /*00e0*/  LDG.E R11, desc[UR8][R2.64] ;  /* 0x00000008020b7981 */ /* 0x002162000c1e1900 */
[C---:B------:R-:W-:Y:S01]  /*00f0*/  LOP3.LUT R0, R8.reuse, 0x7, RZ, 0xc0, !PT ;  /* 0x0000000708007812 */ /* 0x040fe200078ec0ff */
[----:B--2---:R-:W-:Y:S01]  /*0100*/  UIADD3 UR5, UP0, UPT, UR6, 0x10, URZ ;  /* 0x0000001006057890 */ /* 0x004fe2000ff1e0ff */
[----:B------:R-:W-:Y:S01]  /*0110*/  LOP3.LUT R6, R8, 0x7ffffff8, RZ, 0xc0, !PT ;  /* 0x7ffffff808067812 */ /* 0x000fe200078ec0ff */
[----:B------:R-:W-:Y:S01]  /*0120*/  IMAD.SHL.U32 R7, R7, 0x2, RZ ;  /* 0x0000000207077824 */ /* 0x000fe200078e00ff */
[----:B------:R-:W-:Y:S01]  /*0130*/  IADD3 R4, PT, PT, R0, -0x1, RZ ;  /* 0xffffffff00047810 */ /* 0x000fe20007ffe0ff */
[----:B------:R-:W-:Y:S01]  /*0140*/  UIADD3.X UR6, UPT, UPT, URZ, UR7, URZ, UP0, !UPT ;  /* 0x00000007ff067290 */ /* 0x000fe200087fe4ff */
[----:B------:R-:W-:Y:S01]  /*0150*/  LOP3.LUT R8, R8, 0x3, RZ, 0xc0, !PT ;  /* 0x0000000308087812 */ /* 0x000fe200078ec0ff */
[----:B------:R-:W-:Y:S01]  /*0160*/  UMOV UR4, URZ ;  /* 0x000000ff00047c82 */ /* 0x000fe20008000000 */
[----:B------:R-:W-:Y:S02]  /*0170*/  ISETP.GE.U32.AND P1, PT, R4, 0x3, PT ;  /* 0x000000030400780c */ /* 0x000fe40003f26070 */
[----:B0-----:R-:W-:-:S11]  /*0180*/  IADD3 R9, PT, PT, -R6, RZ, RZ ;  /* 0x000000ff06097210 */ /* 0x001fd60007ffe1ff */
.L_x_6:
[----:B0-----:R-:W0:Y:S01]  /*0190*/  LDC.64 R4, c[0x0][0x398] ;  /* 0x0000e600ff047b82 */ /* 0x001e220000000a00 */
[----:B------:R-:W-:Y:S01]  /*01a0*/  ULEA UR7, UR10, UR4, 0x1 ;  /* 0x000000040a077291 */ /* 0x000fe2000f8e08ff */
[----:B------:R-:W-:Y:S01]  /*01b0*/  IMAD.MOV.U32 R15, RZ, RZ, RZ ;  /* 0x000000ffff0f7224 */ /* 0x000fe200078e00ff */
[C---:B0-----:R-:W-:Y:S01]  /*01c0*/  ISETP.GE.U32.AND P2, PT, R5.reuse, 0x8, PT ;  /* 0x000000080500780c */ /* 0x041fe20003f46070 */
[----:B------:R-:W-:Y:S01]  /*01d0*/  IMAD R10, R5, UR4, RZ ;  /* 0x00000004050a7c24 */ /* 0x000fe2000f8e02ff */
[----:B------:R-:W-:Y:S02]  /*01e0*/  UIADD3 UR4, UPT, UPT, UR4, 0x1, URZ ;  /* 0x0000000104047890 */ /* 0x000fe4000fffe0ff */
[----:B------:R-:W-:-:S04]  /*01f0*/  IMAD R4, R4, UR7, R7 ;  /* 0x0000000704047c24 */ /* 0x000fc8000f8e0207 */
[----:B------:R-:W-:-:S05]  /*0200*/  ISETP.NE.AND P0, PT, R5, UR4, PT ;  /* 0x0000000405007c0c */ /* 0x000fca000bf05270 */
[----:B-12---:R-:W-:Y:S08]  /*0210*/  @!P2 BRA `(.L_x_2) ;  /* 0x0000000000c4a947 */ /* 0x006ff00003800000 */
[----:B------:R-:W0:Y:S01]  /*0220*/  LDC.64 R12, c[0x0][0x388] ;  /* 0x0000e200ff0c7b82 */ /* 0x000e220000000a00 */
[----:B------:R-:W-:Y:S01]  /*0230*/  MOV R17, R4 ;  /* 0x0000000400117202 */ /* 0x000fe20000000f00 */
[----:B------:R-:W-:Y:S02]  /*0240*/  IMAD.MOV.U32 R16, RZ, RZ, R9 ;  /* 0x000000ffff107224 */ /* 0x000fe400078e0009 */
[----:B0-----:R-:W-:-:S03]  /*0250*/  IMAD.WIDE.U32 R12, R10, 0x4, R12 ;  /* 0x000000040a0c7825 */ /* 0x001fc600078e000c */
[----:B------:R-:W-:-:S04]  /*0260*/  IADD3 R18, P2, PT, R12, 0x10, RZ ;  /* 0x000000100c127810 */ /* 0x000fc80007f5e0ff */
[----:B------:R-:W-:-:S09]  /*0270*/  IADD3.X R13, PT, PT, RZ, R13, RZ, P2, !PT ;  /* 0x0000000dff0d7210 */ /* 0x000fd200017fe4ff */
.L_x_3:
[----:B------:R-:W-:Y:S01]  /*0280*/  MOV R15, UR6 ;  /* 0x00000006000f7c02 */ /* 0x000fe20008000f00 */
[----:B------:R-:W-:Y:S02]  /*0290*/  IMAD.U32 R14, RZ, RZ, UR5 ;  /* 0x00000005ff0e7e24 */ /* 0x000fe4000f8e00ff */
[----:B------:R-:W-:Y:S02]  /*02a0*/  IMAD.MOV.U32 R12, RZ, RZ, R18 ;  /* 0x000000ffff0c7224 */ /* 0x000fe400078e0012 */
[----:B------:R-:W-:-:S03]  /*02b0*/  IMAD.WIDE R14, R17, 0x4, R14 ;  /* 0x00000004110e7825 */ /* 0x000fc600078e020e */
[----:B--2---:R-:W2:Y:S04]  /*02c0*/  LDG.E R18, desc[UR8][R12.64+-0x10] ;  /* 0xfffff0080c127981 */ /* 0x004ea8000c1e1900 */
[----:B------:R-:W2:Y:S02]  /*02d0*/  LDG.E R19, desc[UR8][R14.64+-0x10] ;  /* 0xfffff0080e137981 */ /* 0x000ea4000c1e1900 */
[----:B--2--5:R-:W-:-:S05]  /*02e0*/  IMAD R19, R18, R19, R11 ;  /* 0x0000001312137224 */ /* 0x024fca00078e020b */
[----:B------:R0:W-:Y:S04]  /*02f0*/  STG.E desc[UR8][R2.64], R19 ;  /* 0x0000001302007986 */ /* 0x0001e8000c101908 */
[----:B------:R-:W2:Y:S04]  /*0300*/  LDG.E R18, desc[UR8][R12.64+-0xc] ;  /* 0xfffff4080c127981 */ /* 0x000ea8000c1e1900 */
[----:B------:R-:W2:Y:S02]  /*0310*/  LDG.E R11, desc[UR8][R14.64+-0xc] ;  /* 0xfffff4080e0b7981 */ /* 0x000ea4000c1e1900 */
[----:B--2---:R-:W-:-:S05]  /*0320*/  IMAD R11, R18, R11, R19 ;  /* 0x0000000b120b7224 */ /* 0x004fca00078e0213 */
[----:B------:R1:W-:Y:S04]  /*0330*/  STG.E desc[UR8][R2.64], R11 ;  /* 0x0000000b02007986 */ /* 0x0003e8000c101908 */
[----:B------:R-:W2:Y:S04]  /*0340*/  LDG.E R18, desc[UR8][R12.64+-0x8] ;  /* 0xfffff8080c127981 */ /* 0x000ea8000c1e1900 */
[----:B------:R-:W2:Y:S02]  /*0350*/  LDG.E R20, desc[UR8][R14.64+-0x8] ;  /* 0xfffff8080e147981 */ /* 0x000ea4000c1e1900 */
[----:B--2---:R-:W-:-:S05]  /*0360*/  IMAD R21, R18, R20, R11 ;  /* 0x0000001412157224 */ /* 0x004fca00078e020b */
[----:B------:R2:W-:Y:S04]  /*0370*/  STG.E desc[UR8][R2.64], R21 ;  /* 0x0000001502007986 */ /* 0x0005e8000c101908 */
[----:B------:R-:W0:Y:S04]  /*0380*/  LDG.E R18, desc[UR8][R12.64+-0x4] ;  /* 0xfffffc080c127981 */ /* 0x000e28000c1e1900 */
[----:B------:R-:W0:Y:S02]  /*0390*/  LDG.E R20, desc[UR8][R14.64+-0x4] ;  /* 0xfffffc080e147981 */ /* 0x000e24000c1e1900 */
[----:B0-----:R-:W-:-:S05]  /*03a0*/  IMAD R19, R18, R20, R21 ;  /* 0x0000001412137224 */ /* 0x001fca00078e0215 */
[----:B------:R0:W-:Y:S04]  /*03b0*/  STG.E desc[UR8][R2.64], R19 ;  /* 0x0000001302007986 */ /* 0x0001e8000c101908 */
[----:B------:R-:W1:Y:S04]  /*03c0*/  LDG.E R18, desc[UR8][R12.64] ;  /* 0x000000080c127981 */ /* 0x000e68000c1e1900 */
[----:B------:R-:W1:Y:S02]  /*03d0*/  LDG.E R20, desc[UR8][R14.64] ;  /* 0x000000080e147981 */ /* 0x000e64000c1e1900 */
[----:B-1----:R-:W-:-:S05]  /*03e0*/  IMAD R11, R18, R20, R19 ;  /* 0x00000014120b7224 */ /* 0x002fca00078e0213 */
[----:B------:R1:W-:Y:S04]  /*03f0*/  STG.E desc[UR8][R2.64], R11 ;  /* 0x0000000b02007986 */ /* 0x0003e8000c101908 */
[----:B------:R-:W2:Y:S04]  /*0400*/  LDG.E R18, desc[UR8][R12.64+0x4] ;  /* 0x000004080c127981 */ /* 0x000ea8000c1e1900 */
[----:B------:R-:W2:Y:S02]  /*0410*/  LDG.E R20, desc[UR8][R14.64+0x4] ;  /* 0x000004080e147981 */ /* 0x000ea4000c1e1900 */
[----:B--2---:R-:W-:-:S05]  /*0420*/  IMAD R21, R18, R20, R11 ;  /* 0x0000001412157224 */ /* 0x004fca00078e020b */
[----:B------:R2:W-:Y:S04]  /*0430*/  STG.E desc[UR8][R2.64], R21 ;  /* 0x0000001502007986 */ /* 0x0005e8000c101908 */
[----:B------:R-:W0:Y:S04]  /*0440*/  LDG.E R18, desc[UR8][R12.64+0x8] ;  /* 0x000008080c127981 */ /* 0x000e28000c1e1900 */
[----:B------:R-:W0:Y:S01]  /*0450*/  LDG.E R20, desc[UR8][R14.64+0x8] ;  /* 0x000008080e147981 */ /* 0x000e22000c1e1900 */
[----:B------:R-:W-:Y:S01]  /*0460*/  IADD3 R16, PT, PT, R16, 0x8, RZ ;  /* 0x0000000810107810 */ /* 0x000fe20007ffe0ff */
[----:B0-----:R-:W-:-:S05]  /*0470*/  IMAD R19, R18, R20, R21 ;  /* 0x0000001412137224 */ /* 0x001fca00078e0215 */
[----:B------:R2:W-:Y:S04]  /*0480*/  STG.E desc[UR8][R2.64], R19 ;  /* 0x0000001302007986 */ /* 0x0005e8000c101908 */
[----:B------:R-:W1:Y:S04]  /*0490*/  LDG.E R20, desc[UR8][R14.64+0xc] ;  /* 0x00000c080e147981 */ /* 0x000e68000c1e1900 */
[----:B------:R-:W1:Y:S01]  /*04a0*/  LDG.E R18, desc[UR8][R12.64+0xc] ;  /* 0x00000c080c127981 */ /* 0x000e62000c1e1900 */
[----:B------:R-:W-:Y:S01]  /*04b0*/  ISETP.NE.AND P2, PT, R16, RZ, PT ;  /* 0x000000ff1000720c */ /* 0x000fe20003f45270 */
[----:B------:R-:W-:-:S02]  /*04c0*/  VIADD R17, R17, 0x8 ;  /* 0x0000000811117836 */ /* 0x000fc40000000000 */
[----:B-1----:R-:W-:Y:S01]  /*04d0*/  IMAD R11, R18, R20, R19 ;  /* 0x00000014120b7224 */ /* 0x002fe200078e0213 */
[----:B------:R-:W-:-:S04]  /*04e0*/  IADD3 R18, P3, PT, R12, 0x20, RZ ;  /* 0x000000200c127810 */ /* 0x000fc80007f7e0ff */
[----:B------:R2:W-:Y:S01]  /*04f0*/  STG.E desc[UR8][R2.64], R11 ;  /* 0x0000000b02007986 */ /* 0x0005e2000c101908 */
[----:B------:R-:W-:-:S04]  /*0500*/  IADD3.X R13, PT, PT, RZ, R13, RZ, P3, !PT ;  /* 0x0000000dff0d7210 */ /* 0x000fc80001ffe4ff */
[----:B------:R-:W-:Y:S05]  /*0510*/  @P2 BRA `(.L_x_3) ;  /* 0xfffffffc00582947 */ /* 0x000fea000383ffff */
[----:B------:R-:W-:-:S07]  /*0520*/  MOV R15, R6 ;  /* 0x00000006000f7202 */ /* 0x000fce0000000f00 */
.L_x_2:
[----:B------:R-:W-:-:S13]  /*0530*/  ISETP.NE.AND P2, PT, R0, RZ, PT ;  /* 0x000000ff0000720c */ /* 0x000fda0003f45270 */
[----:B------:R-:W-:Y:S05]  /*0540*/  @!P2 BRA `(.L_x_4) ;  /* 0x0000000000fca947 */ /* 0x000fea0003800000 */
[----:B------:R-:W-:Y:S01]  /*0550*/  ISETP.NE.AND P2, PT, R8, RZ, PT ;  /* 0x000000ff0800720c */ /* 0x000fe20003f45270 */
[----:B------:R-:W-:-:S12]  /*0560*/  @!P1 BRA `(.L_x_5) ;  /* 0x0000000000709947 */ /* 0x000fd80003800000 */
[----:B------:R-:W0:Y:S01]  /*0570*/  LDC.64 R16, c[0x0][0x388] ;  /* 0x0000e200ff107b82 */ /* 0x000e220000000a00 */
[----:B--2---:R-:W-:Y:S01]  /*0580*/  IADD3 R19, PT, PT, R10, R15, RZ ;  /* 0x0000000f0a137210 */ /* 0x004fe20007ffe0ff */
[----:B------:R-:W-:-:S06]  /*0590*/  IMAD.IADD R21, R4, 0x1, R15 ;  /* 0x0000000104157824 */ /* 0x000fcc00078e020f */
[----:B------:R-:W1:Y:S01]  /*05a0*/  LDC.64 R12, c[0x0][0x380] ;  /* 0x0000e000ff0c7b82 */ /* 0x000e620000000a00 */
[----:B0-----:R-:W-:-:S07]  /*05b0*/  IMAD.WIDE.U32 R18, R19, 0x4, R16 ;  /* 0x0000000413127825 */ /* 0x001fce00078e0010 */
[----:B------:R-:W0:Y:S01]  /*05c0*/  LDC.64 R16, c[0x0][0x388] ;  /* 0x0000e200ff107b82 */ /* 0x000e220000000a00 */
[----:B------:R-:W2:Y:S01]  /*05d0*/  LDG.E R18, desc[UR8][R18.64] ;  /* 0x0000000812127981 */ /* 0x000ea2000c1e1900 */
[----:B-1----:R-:W-:-:S05]  /*05e0*/  IMAD.WIDE R12, R21, 0x4, R12 ;  /* 0x00000004150c7825 */ /* 0x002fca00078e020c */
[----:B------:R-:W2:Y:S01]  /*05f0*/  LDG.E R14, desc[UR8][R12.64] ;  /* 0x000000080c0e7981 */ /* 0x000ea2000c1e1900 */
[----:B------:R-:W-:-:S04]  /*0600*/  IADD3 R20, P3, PT, R10, R15, RZ ;  /* 0x0000000f0a147210 */ /* 0x000fc80007f7e0ff */
[----:B------:R-:W-:Y:S02]  /*0610*/  IADD3.X R21, PT, PT, RZ, RZ, RZ, P3, !PT ;  /* 0x000000ffff157210 */ /* 0x000fe40001ffe4ff */
[----:B0-----:R-:W-:-:S04]  /*0620*/  LEA R16, P3, R20, R16, 0x2 ;  /* 0x0000001014107211 */ /* 0x001fc800078610ff */
[----:B------:R-:W-:Y:S01]  /*0630*/  LEA.HI.X R17, R20, R17, R21, 0x2, P3 ;  /* 0x0000001114117211 */ /* 0x000fe200018f1415 */
        /* <DEDUP_REMOVED lines=14> */
[----:B------:R1:W-:Y:S02]  /*0720*/  STG.E desc[UR8][R2.64], R11 ;  /* 0x0000000b02007986 */ /* 0x0003e4000c101908 */
.L_x_5:
[----:B------:R-:W-:Y:S05]  /*0730*/  @!P2 BRA `(.L_x_4) ;  /* 0x000000000080a947 */ /* 0x000fea0003800000 */
[----:B------:R-:W0:Y:S01]  /*0740*/  LDC.64 R16, c[0x0][0x388] ;  /* 0x0000e200ff107b82 */ /* 0x000e220000000a00 */
[----:B------:R-:W-:-:S07]  /*0750*/  ISETP.NE.AND P2, PT, R8, 0x1, PT ;  /* 0x000000010800780c */ /* 0x000fce0003f45270 */
[----:B------:R-:W3:Y:S06]  /*0760*/  LDC.64 R12, c[0x0][0x380] ;  /* 0x0000e000ff0c7b82 */ /* 0x000eec0000000a00 */
[----:B-12---:R-:W-:Y:S01]  /*0770*/  @P2 IMAD.IADD R19, R10, 0x1, R15 ;  /* 0x000000010a132824 */ /* 0x006fe200078e020f */
[----:B------:R-:W-:-:S03]  /*0780*/  @P2 IADD3 R21, PT, PT, R4, R15, RZ ;  /* 0x0000000f04152210 */ /* 0x000fc60007ffe0ff */
[----:B0-----:R-:W-:Y:S02]  /*0790*/  @P2 IMAD.WIDE.U32 R18, R19, 0x4, R16 ;  /* 0x0000000413122825 */ /* 0x001fe400078e0010 */
[----:B------:R-:W0:Y:S04]  /*07a0*/  @P2 LDC.64 R16, c[0x0][0x388] ;  /* 0x0000e200ff102b82 */ /* 0x000e280000000a00 */
[----:B------:R-:W2:Y:S01]  /*07b0*/  @P2 LDG.E R18, desc[UR8][R18.64] ;  /* 0x0000000812122981 */ /* 0x000ea2000c1e1900 */
[----:B---3--:R-:W-:-:S05]  /*07c0*/  @P2 IMAD.WIDE R12, R21, 0x4, R12 ;  /* 0x00000004150c2825 */ /* 0x008fca00078e020c */
[----:B------:R-:W2:Y:S01]  /*07d0*/  @P2 LDG.E R14, desc[UR8][R12.64] ;  /* 0x000000080c0e2981 */ /* 0x000ea2000c1e1900 */
[----:B------:R-:W-:-:S04]  /*07e0*/  @P2 IADD3 R20, P3, PT, R10, R15, RZ ;  /* 0x0000000f0a142210 */ /* 0x000fc80007f7e0ff */
[----:B------:R-:W-:Y:S02]  /*07f0*/  @P2 IADD3.X R21, PT, PT, RZ, RZ, RZ, P3, !PT ;  /* 0x000000ffff152210 */ /* 0x000fe40001ffe4ff */
[----:B0-----:R-:W-:-:S04]  /*0800*/  @P2 LEA R16, P3, R20, R16, 0x2 ;  /* 0x0000001014102211 */ /* 0x001fc800078610ff */
[----:B------:R-:W-:Y:S02]  /*0810*/  @P2 LEA.HI.X R17, R20, R17, R21, 0x2, P3 ;  /* 0x0000001114112211 */ /* 0x000fe400018f1415 */
[----:B------:R-:W0:Y:S01]  /*0820*/  LDC.64 R20, c[0x0][0x388] ;  /* 0x0000e200ff147b82 */ /* 0x000e220000000a00 */
[----:B--2--5:R-:W-:-:S07]  /*0830*/  @P2 IMAD R23, R18, R14, R11 ;  /* 0x0000000e12172224 */ /* 0x024fce00078e020b */
[----:B------:R-:W1:Y:S01]  /*0840*/  LDC.64 R18, c[0x0][0x380] ;  /* 0x0000e000ff127b82 */ /* 0x000e620000000a00 */
[----:B------:R-:W-:Y:S04]  /*0850*/  @P2 STG.E desc[UR8][R2.64], R23 ;  /* 0x0000001702002986 */ /* 0x000fe8000c101908 */
[----:B------:R-:W2:Y:S04]  /*0860*/  @P2 LDG.E R16, desc[UR8][R16.64+0x4] ;  /* 0x0000040810102981 */ /* 0x000ea8000c1e1900 */
[----:B------:R-:W2:Y:S01]  /*0870*/  @P2 LDG.E R14, desc[UR8][R12.64+0x4] ;  /* 0x000004080c0e2981 */ /* 0x000ea2000c1e1900 */
[----:B------:R-:W-:Y:S01]  /*0880*/  LOP3.LUT P3, RZ, R5, 0x1, RZ, 0xc0, !PT ;  /* 0x0000000105ff7812 */ /* 0x000fe2000786c0ff */
[----:B------:R-:W-:-:S12]  /*0890*/  @P2 VIADD R15, R15, 0x2 ;  /* 0x000000020f0f2836 */ /* 0x000fd80000000000 */
[-C--:B------:R-:W-:Y:S02]  /*08a0*/  @P3 IADD3 R5, PT, PT, R10, R15.reuse, RZ ;  /* 0x0000000f0a053210 */ /* 0x080fe40007ffe0ff */
[----:B------:R-:W-:-:S03]  /*08b0*/  @P3 IADD3 R15, PT, PT, R4, R15, RZ ;  /* 0x0000000f040f3210 */ /* 0x000fc60007ffe0ff */
[----:B0-----:R-:W-:-:S04]  /*08c0*/  @P3 IMAD.WIDE.U32 R20, R5, 0x4, R20 ;  /* 0x0000000405143825 */ /* 0x001fc800078e0014 */
[----:B-1----:R-:W-:-:S04]  /*08d0*/  @P3 IMAD.WIDE R18, R15, 0x4, R18 ;  /* 0x000000040f123825 */ /* 0x002fc800078e0212 */
[----:B--2---:R-:W-:-:S05]  /*08e0*/  @P2 IMAD R11, R16, R14, R23 ;  /* 0x0000000e100b2224 */ /* 0x004fca00078e0217 */
[----:B------:R0:W-:Y:S04]  /*08f0*/  @P2 STG.E desc[UR8][R2.64], R11 ;  /* 0x0000000b02002986 */ /* 0x0001e8000c101908 */
[----:B------:R-:W0:Y:S04]  /*0900*/  @P3 LDG.E R20, desc[UR8][R20.64] ;  /* 0x0000000814143981 */ /* 0x000e28000c1e1900 */
[----:B------:R-:W0:Y:S02]  /*0910*/  @P3 LDG.E R18, desc[UR8][R18.64] ;  /* 0x0000000812123981 */ /* 0x000e24000c1e1900 */
[----:B0-----:R-:W-:-:S05]  /*0920*/  @P3 IMAD R11, R20, R18, R11 ;  /* 0x00000012140b3224 */ /* 0x001fca00078e020b */
[----:B------:R0:W-:Y:S02]  /*0930*/  @P3 STG.E desc[UR8][R2.64], R11 ;  /* 0x0000000b02003986 */ /* 0x0001e4000c101908 */
.L_x_4:
[----:B------:R-:W-:Y:S05]  /*0940*/  @P0 BRA `(.L_x_6) ;  /* 0xfffffff800100947 */ /* 0x000fea000383ffff */
[----:B------:R-:W-:Y:S05]  /*0950*/  EXIT ;  /* 0x000000000000794d */ /* 0x000fea0003800000 */
.L_x_7:
        /* <DEDUP_REMOVED lines=10> */
.L_x_9:


//--------------------- .nv.shared.reserved.0     --------------------------
	.section	.nv.shared.reserved.0,"aw",@nobits
	.weak		__nv_reservedSMEM_offset_0_alias
	.size		__nv_reservedSMEM_offset_0_alias, 0, 64
	.other		__nv_reservedSMEM_offset_0_alias,@"STO_CUDA_RESERVED_SHARED STV_DEFAULT"
__nv_reservedSMEM_offset_0_alias:
	.zero		0
	.zero		64


//--------------------- .nv.constant0._Z12Convolution3PiS_S_iii --------------------------
	.section	.nv.constant0._Z12Convolution3PiS_S_iii,"a",@progbits
	.sectionflags	@""
	.align	4
.nv.constant0._Z12Convolution3PiS_S_iii:
	.zero		932


//--------------------- .nv.constant0._Z12Convolution1PiS_S_iii --------------------------
	.section	.nv.constant0._Z12Convolution1PiS_S_iii,"a",@progbits
	.sectionflags	@""
	.align	4
.nv.constant0._Z12Convolution1PiS_S_iii:
	.zero		932


//--------------------- SYMBOLS --------------------------

	.type		.nv.reservedSmem.offset0,@object
	.size		.nv.reservedSmem.offset0,0x4
